	.headerflags	@"EF_CUDA_TEXMODE_UNIFIED EF_CUDA_64BIT_ADDRESS EF_CUDA_ACCELERATORS EF_CUDA_SM90 EF_CUDA_VIRTUAL_SM(EF_CUDA_SM90)"
	.elftype	@"ET_EXEC"


//--------------------- .nv.info                  --------------------------
	.section	.nv.info,"",@"SHT_CUDA_INFO"
	.align	4


	//----- nvinfo : EIATTR_REGCOUNT
	.align		4
        /*0000*/ 	.byte	0x04, 0x2f
        /*0002*/ 	.short	(.L_3 - .L_2)
	.align		4
.L_2:
        /*0004*/ 	.word	index@(triton_poi_fused__native_batch_norm_legit_no_training_relu_22)
        /*0008*/ 	.word	0x00000016


	//----- nvinfo : EIATTR_MIN_STACK_SIZE
	.align		4
.L_3:
        /*000c*/ 	.byte	0x04, 0x12
        /*000e*/ 	.short	(.L_5 - .L_4)
	.align		4
.L_4:
        /*0010*/ 	.word	index@(triton_poi_fused__native_batch_norm_legit_no_training_relu_22)
        /*0014*/ 	.word	0x00000000


	//----- nvinfo : EIATTR_FRAME_SIZE
	.align		4
.L_5:
        /*0018*/ 	.byte	0x04, 0x11
        /*001a*/ 	.short	(.L_7 - .L_6)
	.align		4
.L_6:
        /*001c*/ 	.word	index@(triton_poi_fused__native_batch_norm_legit_no_training_relu_22)
        /*0020*/ 	.word	0x00000000


	//----- nvinfo : EIATTR_MIN_STACK_SIZE
	.align		4
.L_7:
        /*0024*/ 	.byte	0x04, 0x12
        /*0026*/ 	.short	(.L_9 - .L_8)
	.align		4
.L_8:
        /*0028*/ 	.word	index@(triton_poi_fused__native_batch_norm_legit_no_training_relu_22)
        /*002c*/ 	.word	0x00000000
.L_9:


//--------------------- .nv.info.triton_poi_fused__native_batch_norm_legit_no_training_relu_22 --------------------------
	.section	.nv.info.triton_poi_fused__native_batch_norm_legit_no_training_relu_22,"",@"SHT_CUDA_INFO"
	.sectionflags	@""
	.align	4


	//----- nvinfo : EIATTR_CUDA_API_VERSION
	.align		4
        /*0000*/ 	.byte	0x04, 0x37
        /*0002*/ 	.short	(.L_11 - .L_10)
.L_10:
        /*0004*/ 	.word	0x0000007c


	//----- nvinfo : EIATTR_KPARAM_INFO
	.align		4
.L_11:
        /*0008*/ 	.byte	0x04, 0x17
        /*000a*/ 	.short	(.L_13 - .L_12)
.L_12:
        /*000c*/ 	.word	0x00000000
        /*0010*/ 	.short	0x0006
        /*0012*/ 	.short	0x0030
        /*0014*/ 	.byte	0x00, 0xf0, 0x11, 0x00


	//----- nvinfo : EIATTR_KPARAM_INFO
	.align		4
.L_13:
        /*0018*/ 	.byte	0x04, 0x17
        /*001a*/ 	.short	(.L_15 - .L_14)
.L_14:
        /*001c*/ 	.word	0x00000000
        /*0020*/ 	.short	0x0005
        /*0022*/ 	.short	0x0028
        /*0024*/ 	.byte	0x00, 0xf4, 0x21, 0x00


	//----- nvinfo : EIATTR_KPARAM_INFO
	.align		4
.L_15:
        /*0028*/ 	.byte	0x04, 0x17
        /*002a*/ 	.short	(.L_17 - .L_16)
.L_16:
        /*002c*/ 	.word	0x00000000
        /*0030*/ 	.short	0x0004
        /*0032*/ 	.short	0x0020
        /*0034*/ 	.byte	0x00, 0xf4, 0x21, 0x00


	//----- nvinfo : EIATTR_KPARAM_INFO
	.align		4
.L_17:
        /*0038*/ 	.byte	0x04, 0x17
        /*003a*/ 	.short	(.L_19 - .L_18)
.L_18:
        /*003c*/ 	.word	0x00000000
        /*0040*/ 	.short	0x0003
        /*0042*/ 	.short	0x0018
        /*0044*/ 	.byte	0x00, 0xf4, 0x21, 0x00


	//----- nvinfo : EIATTR_KPARAM_INFO
	.align		4
.L_19:
        /*0048*/ 	.byte	0x04, 0x17
        /*004a*/ 	.short	(.L_21 - .L_20)
.L_20:
        /*004c*/ 	.word	0x00000000
        /*0050*/ 	.short	0x0002
        /*0052*/ 	.short	0x0010
        /*0054*/ 	.byte	0x00, 0xf4, 0x21, 0x00


	//----- nvinfo : EIATTR_KPARAM_INFO
	.align		4
.L_21:
        /*0058*/ 	.byte	0x04, 0x17
        /*005a*/ 	.short	(.L_23 - .L_22)
.L_22:
        /*005c*/ 	.word	0x00000000
        /*0060*/ 	.short	0x0001
        /*0062*/ 	.short	0x0008
        /*0064*/ 	.byte	0x00, 0xf4, 0x21, 0x00


	//----- nvinfo : EIATTR_KPARAM_INFO
	.align		4
.L_23:
        /*0068*/ 	.byte	0x04, 0x17
        /*006a*/ 	.short	(.L_25 - .L_24)
.L_24:
        /*006c*/ 	.word	0x00000000
        /*0070*/ 	.short	0x0000
        /*0072*/ 	.short	0x0000
        /*0074*/ 	.byte	0x00, 0xf4, 0x21, 0x00


	//----- nvinfo : EIATTR_SPARSE_MMA_MASK
	.align		4
.L_25:
        /*0078*/ 	.byte	0x03, 0x50
        /*007a*/ 	.short	0x0000


	//----- nvinfo : EIATTR_MAXREG_COUNT
	.align		4
        /*007c*/ 	.byte	0x03, 0x1b
        /*007e*/ 	.short	0x00ff


	//----- nvinfo : EIATTR_EXIT_INSTR_OFFSETS
	.align		4
        /*0080*/ 	.byte	0x04, 0x1c
        /*0082*/ 	.short	(.L_27 - .L_26)


	//   ....[0]....
.L_26:
        /*0084*/ 	.word	0x00000420


	//   ....[1]....
        /*0088*/ 	.word	0x00000440


	//----- nvinfo : EIATTR_REQNTID
	.align		4
.L_27:
        /*008c*/ 	.byte	0x04, 0x10
        /*008e*/ 	.short	(.L_29 - .L_28)
.L_28:
        /*0090*/ 	.word	0x00000080
        /*0094*/ 	.word	0x00000001
        /*0098*/ 	.word	0x00000001


	//----- nvinfo : EIATTR_CBANK_PARAM_SIZE
	.align		4
.L_29:
        /*009c*/ 	.byte	0x03, 0x19
        /*009e*/ 	.short	0x0034


	//----- nvinfo : EIATTR_PARAM_CBANK
	.align		4
        /*00a0*/ 	.byte	0x04, 0x0a
        /*00a2*/ 	.short	(.L_31 - .L_30)
	.align		4
.L_30:
        /*00a4*/ 	.word	index@(.nv.constant0.triton_poi_fused__native_batch_norm_legit_no_training_relu_22)
        /*00a8*/ 	.short	0x0210
        /*00aa*/ 	.short	0x0034


	//----- nvinfo : EIATTR_SW_WAR
	.align		4
.L_31:
        /*00ac*/ 	.byte	0x04, 0x36
        /*00ae*/ 	.short	(.L_33 - .L_32)
.L_32:
        /*00b0*/ 	.word	0x00000008
.L_33:


//--------------------- .nv.callgraph             --------------------------
	.section	.nv.callgraph,"",@"SHT_CUDA_CALLGRAPH"
	.align	4
	.sectionentsize	8
	.align		4
        /*0000*/ 	.word	0x00000000
	.align		4
        /*0004*/ 	.word	0xffffffff
	.align		4
        /*0008*/ 	.word	0x00000000
	.align		4
        /*000c*/ 	.word	0xfffffffe
	.align		4
        /*0010*/ 	.word	0x00000000
	.align		4
        /*0014*/ 	.word	0xfffffffd
	.align		4
        /*0018*/ 	.word	0x00000000
	.align		4
        /*001c*/ 	.word	0xfffffffc


//--------------------- .nv.constant4             --------------------------
	.section	.nv.constant4,"a",@progbits
	.align	8
	.align		8
.nv.constant4:
        /*0000*/ 	.dword	_$_str
	.align		8
        /*0008*/ 	.dword	_$_str_$_2


//--------------------- .text.triton_poi_fused__native_batch_norm_legit_no_training_relu_22 --------------------------
	.section	.text.triton_poi_fused__native_batch_norm_legit_no_training_relu_22,"ax",@progbits
	.align	128
        .global         triton_poi_fused__native_batch_norm_legit_no_training_relu_22
        .type           triton_poi_fused__native_batch_norm_legit_no_training_relu_22,@function
        .size           triton_poi_fused__native_batch_norm_legit_no_training_relu_22,(.L_x_1 - triton_poi_fused__native_batch_norm_legit_no_training_relu_22)
        .other          triton_poi_fused__native_batch_norm_legit_no_training_relu_22,@"STO_CUDA_ENTRY STV_DEFAULT"
triton_poi_fused__native_batch_norm_legit_no_training_relu_22:
.text.triton_poi_fused__native_batch_norm_legit_no_training_relu_22:
[----:B------:R-:W0:Y:S01]  /*0000*/  LDC R1, c[0x0][0x28] ;  /* 0x00000a00ff017b82 */ /* 0x000e220000000800 */
[----:B------:R-:W1:Y:S07]  /*0010*/  S2R R0, SR_TID.X ;  /* 0x0000000000007919 */ /* 0x000e6e0000002100 */
[----:B------:R-:W2:Y:S01]  /*0020*/  LDC.64 R8, c[0x0][0x220] ;  /* 0x00008800ff087b82 */ /* 0x000ea20000000a00 */
[----:B------:R-:W-:Y:S01]  /*0030*/  ULDC.64 UR4, c[0x0][0x208] ;  /* 0x0000820000047ab9 */ /* 0x000fe20000000a00 */
[----:B------:R-:W3:Y:S06]  /*0040*/  S2R R5, SR_CTAID.X ;  /* 0x0000000000057919 */ /* 0x000eec0000002500 */
[----:B------:R-:W4:Y:S08]  /*0050*/  LDC.64 R12, c[0x0][0x210] ;  /* 0x00008400ff0c7b82 */ /* 0x000f300000000a00 */
[----:B------:R-:W5:Y:S08]  /*0060*/  LDC.64 R14, c[0x0][0x218] ;  /* 0x00008600ff0e7b82 */ /* 0x000f700000000a00 */
[----:B------:R-:W5:Y:S01]  /*0070*/  LDC.64 R16, c[0x0][0x228] ;  /* 0x00008a00ff107b82 */ /* 0x000f620000000a00 */
[----:B-1----:R-:W-:-:S07]  /*0080*/  SHF.L.U32 R0, R0, 0x1, RZ ;  /* 0x0000000100007819 */ /* 0x002fce00000006ff */
[----:B------:R-:W1:Y:S01]  /*0090*/  LDC.64 R18, c[0x0][0x230] ;  /* 0x00008c00ff127b82 */ /* 0x000e620000000a00 */
[----:B---3--:R-:W-:Y:S02]  /*00a0*/  SHF.R.S32.HI R3, RZ, 0x17, R5 ;  /* 0x00000017ff037819 */ /* 0x008fe40000011405 */
[----:B------:R-:W-:Y:S02]  /*00b0*/  LOP3.LUT R0, R0, 0xfe, RZ, 0xc0, !PT ;  /* 0x000000fe00007812 */ /* 0x000fe400078ec0ff */
[----:B------:R-:W-:Y:S02]  /*00c0*/  SGXT R3, R3, 0x1 ;  /* 0x000000010303781a */ /* 0x000fe40000000200 */
[----:B------:R-:W-:-:S04]  /*00d0*/  LEA R0, R5, R0, 0x8 ;  /* 0x0000000005007211 */ /* 0x000fc800078e40ff */
[----:B------:R-:W-:Y:S02]  /*00e0*/  LEA.HI R3, R3, R0, RZ, 0x7 ;  /* 0x0000000003037211 */ /* 0x000fe400078f38ff */
[----:B------:R-:W-:Y:S02]  /*00f0*/  ISETP.GE.AND P0, PT, R0, 0xa200, PT ;  /* 0x0000a2000000780c */ /* 0x000fe40003f06270 */
[----:B------:R-:W-:-:S04]  /*0100*/  LOP3.LUT R3, R3, 0xffffff80, RZ, 0xc0, !PT ;  /* 0xffffff8003037812 */ /* 0x000fc800078ec0ff */
[----:B------:R-:W-:Y:S02]  /*0110*/  IADD3 R11, R0, -R3, RZ ;  /* 0x80000003000b7210 */ /* 0x000fe40007ffe0ff */
[----:B------:R-:W-:-:S03]  /*0120*/  CS2R R2, SRZ ;  /* 0x0000000000027805 */ /* 0x000fc6000001ff00 */
[----:B--2---:R-:W-:-:S05]  /*0130*/  IMAD.WIDE R8, R11, 0x4, R8 ;  /* 0x000000040b087825 */ /* 0x004fca00078e0208 */
[----:B------:R2:W3:Y:S01]  /*0140*/  @!P0 LDG.E.EL.64 R2, desc[UR4][R8.64] ;  /* 0x0000000408028981 */ /* 0x0004e2000c2e1b00 */
[----:B------:R-:W-:Y:S02]  /*0150*/  CS2R R4, SRZ ;  /* 0x0000000000047805 */ /* 0x000fe4000001ff00 */
[----:B------:R-:W-:Y:S01]  /*0160*/  CS2R R6, SRZ ;  /* 0x0000000000067805 */ /* 0x000fe2000001ff00 */
[----:B----4-:R-:W-:-:S04]  /*0170*/  IMAD.WIDE R12, R0, 0x4, R12 ;  /* 0x00000004000c7825 */ /* 0x010fc800078e020c */
[C---:B-----5:R-:W-:Y:S01]  /*0180*/  IMAD.WIDE R14, R11.reuse, 0x4, R14 ;  /* 0x000000040b0e7825 */ /* 0x060fe200078e020e */
[----:B------:R-:W4:Y:S01]  /*0190*/  @!P0 LDG.E.64 R4, desc[UR4][R12.64] ;  /* 0x000000040c048981 */ /* 0x000f22000c1e1b00 */
[----:B--2---:R-:W-:Y:S02]  /*01a0*/  CS2R R8, SRZ ;  /* 0x0000000000087805 */ /* 0x004fe4000001ff00 */
[C---:B0-----:R-:W-:Y:S01]  /*01b0*/  IMAD.WIDE R16, R11.reuse, 0x4, R16 ;  /* 0x000000040b107825 */ /* 0x041fe200078e0210 */
[----:B------:R0:W4:Y:S03]  /*01c0*/  @!P0 LDG.E.EL.64 R6, desc[UR4][R14.64] ;  /* 0x000000040e068981 */ /* 0x000126000c2e1b00 */
[----:B-1----:R-:W-:Y:S01]  /*01d0*/  IMAD.WIDE R18, R11, 0x4, R18 ;  /* 0x000000040b127825 */ /* 0x002fe200078e0212 */
[----:B------:R-:W-:-:S04]  /*01e0*/  CS2R R10, SRZ ;  /* 0x00000000000a7805 */ /* 0x000fc8000001ff00 */
[----:B------:R-:W2:Y:S04]  /*01f0*/  @!P0 LDG.E.EL.64 R8, desc[UR4][R18.64] ;  /* 0x0000000412088981 */ /* 0x000ea8000c2e1b00 */
[----:B------:R-:W2:Y:S01]  /*0200*/  @!P0 LDG.E.EL.64 R10, desc[UR4][R16.64] ;  /* 0x00000004100a8981 */ /* 0x000ea2000c2e1b00 */
[----:B0-----:R-:W-:Y:S01]  /*0210*/  HFMA2.MMA R14, -RZ, RZ, 1.625, 0 ;  /* 0x3e800000ff0e7435 */ /* 0x001fe200000001ff */
[----:B---3--:R-:W-:Y:S01]  /*0220*/  FADD R2, R2, 9.9999997473787516356e-06 ;  /* 0x3727c5ac02027421 */ /* 0x008fe20000000000 */
[----:B------:R-:W-:-:S03]  /*0230*/  FADD R3, R3, 9.9999997473787516356e-06 ;  /* 0x3727c5ac03037421 */ /* 0x000fc60000000000 */
[----:B------:R-:W0:Y:S08]  /*0240*/  MUFU.SQRT R12, R2 ;  /* 0x00000002000c7308 */ /* 0x000e300000002000 */
[----:B------:R1:W3:Y:S01]  /*0250*/  MUFU.SQRT R13, R3 ;  /* 0x00000003000d7308 */ /* 0x0002e20000002000 */
[C---:B0-----:R-:W-:Y:S02]  /*0260*/  FSETP.GT.AND P1, PT, R12.reuse, 8.50705917302346158658e+37, PT ;  /* 0x7e8000000c00780b */ /* 0x041fe40003f24000 */
[----:B------:R-:W-:Y:S01]  /*0270*/  FSETP.GEU.AND P3, PT, R12, 1.175494350822287508e-38, PT ;  /* 0x008000000c00780b */ /* 0x000fe20003f6e000 */
[----:B-1----:R-:W0:Y:S01]  /*0280*/  LDC.64 R2, c[0x0][0x238] ;  /* 0x00008e00ff027b82 */ /* 0x002e220000000a00 */
[----:B---3--:R-:W-:-:S02]  /*0290*/  FSETP.GT.AND P2, PT, R13, 8.50705917302346158658e+37, PT ;  /* 0x7e8000000d00780b */ /* 0x008fc40003f44000 */
[----:B------:R-:W-:-:S07]  /*02a0*/  FSETP.GEU.AND P4, PT, R13, 1.175494350822287508e-38, PT ;  /* 0x008000000d00780b */ /* 0x000fce0003f8e000 */
[----:B------:R-:W-:-:S04]  /*02b0*/  @P1 FMUL R12, R12, 0.25 ;  /* 0x3e8000000c0c1820 */ /* 0x000fc80000400000 */
[----:B------:R-:W-:Y:S01]  /*02c0*/  @!P3 FMUL R12, R12, 16777216 ;  /* 0x4b8000000c0cb820 */ /* 0x000fe20000400000 */
[----:B------:R-:W-:-:S04]  /*02d0*/  @P2 FMUL R13, R13, 0.25 ;  /* 0x3e8000000d0d2820 */ /* 0x000fc80000400000 */
[----:B------:R-:W-:Y:S01]  /*02e0*/  @!P4 FMUL R13, R13, 16777216 ;  /* 0x4b8000000d0dc820 */ /* 0x000fe20000400000 */
[----:B------:R-:W1:Y:S01]  /*02f0*/  MUFU.RCP R12, R12 ;  /* 0x0000000c000c7308 */ /* 0x000e620000001000 */
[----:B------:R-:W-:-:S07]  /*0300*/  FSEL R15, R14, 1, P1 ;  /* 0x3f8000000e0f7808 */ /* 0x000fce0000800000 */
[----:B------:R-:W3:Y:S01]  /*0310*/  MUFU.RCP R13, R13 ;  /* 0x0000000d000d7308 */ /* 0x000ee20000001000 */
[----:B------:R-:W-:Y:S01]  /*0320*/  FSEL R14, R14, 1, P2 ;  /* 0x3f8000000e0e7808 */ /* 0x000fe20001000000 */
[----:B------:R-:W-:-:S04]  /*0330*/  @!P3 FMUL R15, R15, 16777216 ;  /* 0x4b8000000f0fb820 */ /* 0x000fc80000400000 */
[----:B------:R-:W-:Y:S01]  /*0340*/  @!P4 FMUL R14, R14, 16777216 ;  /* 0x4b8000000e0ec820 */ /* 0x000fe20000400000 */
[----:B----4-:R-:W-:Y:S01]  /*0350*/  FADD R5, -R7, R5 ;  /* 0x0000000507057221 */ /* 0x010fe20000000100 */
[----:B------:R-:W-:Y:S01]  /*0360*/  FADD R4, -R6, R4 ;  /* 0x0000000406047221 */ /* 0x000fe20000000100 */
[----:B-1----:R-:W-:Y:S01]  /*0370*/  FMUL R15, R12, R15 ;  /* 0x0000000f0c0f7220 */ /* 0x002fe20000400000 */
[----:B---3--:R-:W-:-:S03]  /*0380*/  FMUL R14, R13, R14 ;  /* 0x0000000e0d0e7220 */ /* 0x008fc60000400000 */
[----:B------:R-:W-:Y:S01]  /*0390*/  FMUL R15, R4, R15 ;  /* 0x0000000f040f7220 */ /* 0x000fe20000400000 */
[----:B------:R-:W-:-:S03]  /*03a0*/  FMUL R14, R5, R14 ;  /* 0x0000000e050e7220 */ /* 0x000fc60000400000 */
[----:B--2---:R-:W-:Y:S01]  /*03b0*/  FFMA R8, R15, R10, R8 ;  /* 0x0000000a0f087223 */ /* 0x004fe20000000008 */
[----:B------:R-:W-:-:S04]  /*03c0*/  FFMA R9, R14, R11, R9 ;  /* 0x0000000b0e097223 */ /* 0x000fc80000000009 */
[----:B------:R-:W-:Y:S02]  /*03d0*/  FSETP.GEU.AND P1, PT, R8, RZ, PT ;  /* 0x000000ff0800720b */ /* 0x000fe40003f2e000 */
[C---:B------:R-:W-:Y:S01]  /*03e0*/  FSETP.GEU.AND P2, PT, R9.reuse, RZ, PT ;  /* 0x000000ff0900720b */ /* 0x040fe20003f4e000 */
[----:B0-----:R-:W-:Y:S01]  /*03f0*/  IMAD.WIDE R2, R0, 0x4, R2 ;  /* 0x0000000400027825 */ /* 0x001fe200078e0202 */
[----:B------:R-:W-:Y:S02]  /*0400*/  FSEL R8, R8, RZ, P1 ;  /* 0x000000ff08087208 */ /* 0x000fe40000800000 */
[----:B------:R-:W-:Y:S01]  /*0410*/  FSEL R9, R9, RZ, P2 ;  /* 0x000000ff09097208 */ /* 0x000fe20001000000 */
[----:B------:R-:W-:Y:S08]  /*0420*/  @P0 EXIT ;  /* 0x000000000000094d */ /* 0x000ff00003800000 */
[----:B------:R-:W-:Y:S01]  /*0430*/  STG.E.64 desc[UR4][R2.64], R8 ;  /* 0x0000000802007986 */ /* 0x000fe2000c101b04 */
[----:B------:R-:W-:Y:S05]  /*0440*/  EXIT ;  /* 0x000000000000794d */ /* 0x000fea0003800000 */
.L_x_0:
[----:B------:R-:W-:-:S00]  /*0450*/  BRA `(.L_x_0) ;  /* 0xfffffffc00fc7947 */ /* 0x000fc0000383ffff */
[----:B------:R-:W-:-:S00]  /*0460*/  NOP ;  /* 0x0000000000007918 */ /* 0x000fc00000000000 */
        /* <DEDUP_REMOVED lines=9> */
.L_x_1:


//--------------------- .nv.global.init           --------------------------
	.section	.nv.global.init,"aw",@progbits
.nv.global.init:
	.type		_$_str,@object
	.size		_$_str,(_$_str_$_2 - _$_str)
_$_str:
        /*0000*/ 	.byte	0x5f, 0x5f, 0x43, 0x55, 0x44, 0x41, 0x5f, 0x46, 0x54, 0x5a, 0x00
	.type		_$_str_$_2,@object
	.size		_$_str_$_2,(.L_1 - _$_str_$_2)
_$_str_$_2:
        /*000b*/ 	.byte	0x5f, 0x5f, 0x43, 0x55, 0x44, 0x41, 0x5f, 0x50, 0x52, 0x45, 0x43, 0x5f, 0x53, 0x51, 0x52, 0x54
        /*001b*/ 	.byte	0x00
.L_1:


//--------------------- .nv.constant0.triton_poi_fused__native_batch_norm_legit_no_training_relu_22 --------------------------
	.section	.nv.constant0.triton_poi_fused__native_batch_norm_legit_no_training_relu_22,"a",@progbits
	.sectionflags	@""
	.align	4
.nv.constant0.triton_poi_fused__native_batch_norm_legit_no_training_relu_22:
	.zero		580
